	.headerflags	@"EF_CUDA_TEXMODE_UNIFIED EF_CUDA_64BIT_ADDRESS EF_CUDA_ACCELERATORS EF_CUDA_SM90 EF_CUDA_VIRTUAL_SM(EF_CUDA_SM90)"
	.elftype	@"ET_EXEC"


//--------------------- .nv.info                  --------------------------
	.section	.nv.info,"",@"SHT_CUDA_INFO"
	.align	4


	//----- nvinfo : EIATTR_REGCOUNT
	.align		4
        /*0000*/ 	.byte	0x04, 0x2f
        /*0002*/ 	.short	(.L_1 - .L_0)
	.align		4
.L_0:
        /*0004*/ 	.word	index@(triton_poi_fused_convolution_7)
        /*0008*/ 	.word	0x0000001a


	//----- nvinfo : EIATTR_MIN_STACK_SIZE
	.align		4
.L_1:
        /*000c*/ 	.byte	0x04, 0x12
        /*000e*/ 	.short	(.L_3 - .L_2)
	.align		4
.L_2:
        /*0010*/ 	.word	index@(triton_poi_fused_convolution_7)
        /*0014*/ 	.word	0x00000000


	//----- nvinfo : EIATTR_FRAME_SIZE
	.align		4
.L_3:
        /*0018*/ 	.byte	0x04, 0x11
        /*001a*/ 	.short	(.L_5 - .L_4)
	.align		4
.L_4:
        /*001c*/ 	.word	index@(triton_poi_fused_convolution_7)
        /*0020*/ 	.word	0x00000000


	//----- nvinfo : EIATTR_MIN_STACK_SIZE
	.align		4
.L_5:
        /*0024*/ 	.byte	0x04, 0x12
        /*0026*/ 	.short	(.L_7 - .L_6)
	.align		4
.L_6:
        /*0028*/ 	.word	index@(triton_poi_fused_convolution_7)
        /*002c*/ 	.word	0x00000000
.L_7:


//--------------------- .nv.info.triton_poi_fused_convolution_7 --------------------------
	.section	.nv.info.triton_poi_fused_convolution_7,"",@"SHT_CUDA_INFO"
	.sectionflags	@""
	.align	4


	//----- nvinfo : EIATTR_CUDA_API_VERSION
	.align		4
        /*0000*/ 	.byte	0x04, 0x37
        /*0002*/ 	.short	(.L_9 - .L_8)
.L_8:
        /*0004*/ 	.word	0x0000007c


	//----- nvinfo : EIATTR_KPARAM_INFO
	.align		4
.L_9:
        /*0008*/ 	.byte	0x04, 0x17
        /*000a*/ 	.short	(.L_11 - .L_10)
.L_10:
        /*000c*/ 	.word	0x00000000
        /*0010*/ 	.short	0x0002
        /*0012*/ 	.short	0x0010
        /*0014*/ 	.byte	0x00, 0xf0, 0x11, 0x00


	//----- nvinfo : EIATTR_KPARAM_INFO
	.align		4
.L_11:
        /*0018*/ 	.byte	0x04, 0x17
        /*001a*/ 	.short	(.L_13 - .L_12)
.L_12:
        /*001c*/ 	.word	0x00000000
        /*0020*/ 	.short	0x0001
        /*0022*/ 	.short	0x0008
        /*0024*/ 	.byte	0x00, 0xf4, 0x21, 0x00


	//----- nvinfo : EIATTR_KPARAM_INFO
	.align		4
.L_13:
        /*0028*/ 	.byte	0x04, 0x17
        /*002a*/ 	.short	(.L_15 - .L_14)
.L_14:
        /*002c*/ 	.word	0x00000000
        /*0030*/ 	.short	0x0000
        /*0032*/ 	.short	0x0000
        /*0034*/ 	.byte	0x00, 0xf4, 0x21, 0x00


	//----- nvinfo : EIATTR_SPARSE_MMA_MASK
	.align		4
.L_15:
        /*0038*/ 	.byte	0x03, 0x50
        /*003a*/ 	.short	0x0000


	//----- nvinfo : EIATTR_MAXREG_COUNT
	.align		4
        /*003c*/ 	.byte	0x03, 0x1b
        /*003e*/ 	.short	0x00ff


	//----- nvinfo : EIATTR_EXIT_INSTR_OFFSETS
	.align		4
        /*0040*/ 	.byte	0x04, 0x1c
        /*0042*/ 	.short	(.L_17 - .L_16)


	//   ....[0]....
.L_16:
        /*0044*/ 	.word	0x00000230


	//----- nvinfo : EIATTR_REQNTID
	.align		4
.L_17:
        /*0048*/ 	.byte	0x04, 0x10
        /*004a*/ 	.short	(.L_19 - .L_18)
.L_18:
        /*004c*/ 	.word	0x00000080
        /*0050*/ 	.word	0x00000001
        /*0054*/ 	.word	0x00000001


	//----- nvinfo : EIATTR_CBANK_PARAM_SIZE
	.align		4
.L_19:
        /*0058*/ 	.byte	0x03, 0x19
        /*005a*/ 	.short	0x0014


	//----- nvinfo : EIATTR_PARAM_CBANK
	.align		4
        /*005c*/ 	.byte	0x04, 0x0a
        /*005e*/ 	.short	(.L_21 - .L_20)
	.align		4
.L_20:
        /*0060*/ 	.word	index@(.nv.constant0.triton_poi_fused_convolution_7)
        /*0064*/ 	.short	0x0210
        /*0066*/ 	.short	0x0014


	//----- nvinfo : EIATTR_SW_WAR
	.align		4
.L_21:
        /*0068*/ 	.byte	0x04, 0x36
        /*006a*/ 	.short	(.L_23 - .L_22)
.L_22:
        /*006c*/ 	.word	0x00000008
.L_23:


//--------------------- .nv.callgraph             --------------------------
	.section	.nv.callgraph,"",@"SHT_CUDA_CALLGRAPH"
	.align	4
	.sectionentsize	8
	.align		4
        /*0000*/ 	.word	0x00000000
	.align		4
        /*0004*/ 	.word	0xffffffff
	.align		4
        /*0008*/ 	.word	0x00000000
	.align		4
        /*000c*/ 	.word	0xfffffffe
	.align		4
        /*0010*/ 	.word	0x00000000
	.align		4
        /*0014*/ 	.word	0xfffffffd
	.align		4
        /*0018*/ 	.word	0x00000000
	.align		4
        /*001c*/ 	.word	0xfffffffc


//--------------------- .text.triton_poi_fused_convolution_7 --------------------------
	.section	.text.triton_poi_fused_convolution_7,"ax",@progbits
	.align	128
        .global         triton_poi_fused_convolution_7
        .type           triton_poi_fused_convolution_7,@function
        .size           triton_poi_fused_convolution_7,(.L_x_1 - triton_poi_fused_convolution_7)
        .other          triton_poi_fused_convolution_7,@"STO_CUDA_ENTRY STV_DEFAULT"
triton_poi_fused_convolution_7:
.text.triton_poi_fused_convolution_7:
[----:B------:R-:W-:Y:S01]  /*0000*/  LDC R1, c[0x0][0x28] ;  /* 0x00000a00ff017b82 */ /* 0x000fe20000000800 */
[----:B------:R-:W1:Y:S07]  /*0010*/  S2R R0, SR_TID.X ;  /* 0x0000000000007919 */ /* 0x000e6e0000002100 */
[----:B------:R-:W2:Y:S01]  /*0020*/  LDC.64 R2, c[0x0][0x218] ;  /* 0x00008600ff027b82 */ /* 0x000ea20000000a00 */
[----:B------:R-:W-:Y:S01]  /*0030*/  ULDC.64 UR4, c[0x0][0x208] ;  /* 0x0000820000047ab9 */ /* 0x000fe20000000a00 */
[----:B------:R-:W3:Y:S06]  /*0040*/  S2R R5, SR_CTAID.X ;  /* 0x0000000000057919 */ /* 0x000eec0000002500 */
[----:B------:R-:W4:Y:S01]  /*0050*/  LDC.64 R8, c[0x0][0x210] ;  /* 0x00008400ff087b82 */ /* 0x000f220000000a00 */
[----:B-1----:R-:W-:-:S04]  /*0060*/  SHF.L.U32 R0, R0, 0x2, RZ ;  /* 0x0000000200007819 */ /* 0x002fc800000006ff */
[----:B------:R-:W-:-:S04]  /*0070*/  LOP3.LUT R0, R0, 0x1fc, RZ, 0xc0, !PT ;  /* 0x000001fc00007812 */ /* 0x000fc800078ec0ff */
[----:B---3--:R-:W-:-:S04]  /*0080*/  LEA R5, R5, R0, 0xa ;  /* 0x0000000005057211 */ /* 0x008fc800078e50ff */
[----:B------:R-:W-:Y:S01]  /*0090*/  IADD3 R0, R5, 0x200, RZ ;  /* 0x0000020005007810 */ /* 0x000fe20007ffe0ff */
[----:B------:R-:W-:-:S04]  /*00a0*/  IMAD.HI R4, R5, 0x2aaaaaab, RZ ;  /* 0x2aaaaaab05047827 */ /* 0x000fc800078e02ff */
[----:B------:R-:W-:Y:S01]  /*00b0*/  IMAD.HI R6, R0, 0x2aaaaaab, RZ ;  /* 0x2aaaaaab00067827 */ /* 0x000fe200078e02ff */
[----:B------:R-:W-:-:S03]  /*00c0*/  SHF.R.U32.HI R7, RZ, 0x1f, R4 ;  /* 0x0000001fff077819 */ /* 0x000fc60000011604 */
[----:B----4-:R-:W-:Y:S01]  /*00d0*/  IMAD.WIDE R8, R5, 0x4, R8 ;  /* 0x0000000405087825 */ /* 0x010fe200078e0208 */
[----:B------:R-:W-:Y:S02]  /*00e0*/  SHF.R.U32.HI R11, RZ, 0x1f, R6 ;  /* 0x0000001fff0b7819 */ /* 0x000fe40000011606 */
[----:B------:R-:W-:Y:S02]  /*00f0*/  LEA.HI R4, R4, R7, RZ, 0x1e ;  /* 0x0000000704047211 */ /* 0x000fe400078ff0ff */
[----:B------:R-:W-:-:S03]  /*0100*/  LEA.HI R7, R6, R11, RZ, 0x1e ;  /* 0x0000000b06077211 */ /* 0x000fc600078ff0ff */
[----:B------:R-:W-:Y:S02]  /*0110*/  IMAD R11, R4, -0x18, R5 ;  /* 0xffffffe8040b7824 */ /* 0x000fe400078e0205 */
[----:B------:R-:W-:Y:S02]  /*0120*/  IMAD R13, R7, -0x18, R0 ;  /* 0xffffffe8070d7824 */ /* 0x000fe400078e0200 */
[--C-:B--2---:R-:W-:Y:S01]  /*0130*/  IMAD.WIDE R10, R11, 0x4, R2.reuse ;  /* 0x000000040b0a7825 */ /* 0x104fe200078e0202 */
[----:B------:R-:W2:Y:S03]  /*0140*/  LDG.E.128 R4, desc[UR4][R8.64] ;  /* 0x0000000408047981 */ /* 0x000ea6000c1e1d00 */
[----:B------:R-:W-:Y:S01]  /*0150*/  IMAD.WIDE R2, R13, 0x4, R2 ;  /* 0x000000040d027825 */ /* 0x000fe200078e0202 */
[----:B------:R-:W2:Y:S04]  /*0160*/  LDG.E.EL.128 R16, desc[UR4][R10.64] ;  /* 0x000000040a107981 */ /* 0x000ea8000c2e1d00 */
[----:B------:R-:W3:Y:S04]  /*0170*/  LDG.E.128 R12, desc[UR4][R8.64+0x800] ;  /* 0x00080004080c7981 */ /* 0x000ee8000c1e1d00 */
[----:B------:R-:W3:Y:S01]  /*0180*/  LDG.E.EL.128 R20, desc[UR4][R2.64] ;  /* 0x0000000402147981 */ /* 0x000ee2000c2e1d00 */
[----:B--2---:R-:W-:Y:S01]  /*0190*/  FADD R4, R4, R16 ;  /* 0x0000001004047221 */ /* 0x004fe20000000000 */
[----:B------:R-:W-:Y:S01]  /*01a0*/  FADD R5, R5, R17 ;  /* 0x0000001105057221 */ /* 0x000fe20000000000 */
[----:B------:R-:W-:Y:S01]  /*01b0*/  FADD R6, R6, R18 ;  /* 0x0000001206067221 */ /* 0x000fe20000000000 */
[----:B------:R-:W-:Y:S01]  /*01c0*/  FADD R7, R7, R19 ;  /* 0x0000001307077221 */ /* 0x000fe20000000000 */
[----:B---3--:R-:W-:Y:S01]  /*01d0*/  FADD R12, R12, R20 ;  /* 0x000000140c0c7221 */ /* 0x008fe20000000000 */
[----:B------:R-:W-:Y:S01]  /*01e0*/  FADD R13, R13, R21 ;  /* 0x000000150d0d7221 */ /* 0x000fe20000000000 */
[----:B------:R-:W-:Y:S01]  /*01f0*/  FADD R14, R14, R22 ;  /* 0x000000160e0e7221 */ /* 0x000fe20000000000 */
[----:B------:R-:W-:Y:S01]  /*0200*/  FADD R15, R15, R23 ;  /* 0x000000170f0f7221 */ /* 0x000fe20000000000 */
[----:B------:R-:W-:Y:S04]  /*0210*/  STG.E.128 desc[UR4][R8.64], R4 ;  /* 0x0000000408007986 */ /* 0x000fe8000c101d04 */
[----:B------:R-:W-:Y:S01]  /*0220*/  STG.E.128 desc[UR4][R8.64+0x800], R12 ;  /* 0x0008000c08007986 */ /* 0x000fe2000c101d04 */
[----:B------:R-:W-:Y:S05]  /*0230*/  EXIT ;  /* 0x000000000000794d */ /* 0x000fea0003800000 */
.L_x_0:
[----:B------:R-:W-:-:S00]  /*0240*/  BRA `(.L_x_0) ;  /* 0xfffffffc00fc7947 */ /* 0x000fc0000383ffff */
[----:B------:R-:W-:-:S00]  /*0250*/  NOP ;  /* 0x0000000000007918 */ /* 0x000fc00000000000 */
        /* <DEDUP_REMOVED lines=10> */
.L_x_1:


//--------------------- .nv.constant0.triton_poi_fused_convolution_7 --------------------------
	.section	.nv.constant0.triton_poi_fused_convolution_7,"a",@progbits
	.sectionflags	@""
	.align	4
.nv.constant0.triton_poi_fused_convolution_7:
	.zero		548
